//
// Generated by NVIDIA NVVM Compiler
//
// Compiler Build ID: CL-36424714
// Cuda compilation tools, release 13.0, V13.0.88
// Based on NVVM 20.0.0
//

.version 9.0
.target sm_100
.address_size 64

	// .globl	_Z15my_first_kernelv
.extern .func  (.param .b32 func_retval0) vprintf
(
	.param .b64 vprintf_param_0,
	.param .b64 vprintf_param_1
)
;
.global .align 1 .b8 $str[31] = {72, 101, 108, 108, 111, 32, 87, 111, 114, 108, 100, 32, 70, 114, 111, 109, 32, 71, 112, 117, 32, 40, 37, 100, 44, 32, 37, 100, 41, 10};

.visible .entry _Z15my_first_kernelv()
{
	.local .align 8 .b8 	__local_depot0[8];
	.reg .b64 	%SP;
	.reg .b64 	%SPL;
	.reg .b32 	%r<11>;
	.reg .b64 	%rd<5>;

	mov.u64 	%SPL, __local_depot0;
	cvta.local.u64 	%SP, %SPL;
	add.u64 	%rd1, %SP, 0;
	add.u64 	%rd2, %SPL, 0;
	mov.u32 	%r1, %tid.x;
	mov.u32 	%r2, %tid.y;
	mov.u32 	%r3, %ntid.x;
	mad.lo.s32 	%r4, %r2, %r3, %r1;
	mov.u32 	%r5, %ctaid.x;
	mov.u32 	%r6, %ctaid.y;
	mov.u32 	%r7, %nctaid.x;
	mad.lo.s32 	%r8, %r6, %r7, %r5;
	st.local.v2.u32 	[%rd2], {%r8, %r4};
	mov.u64 	%rd3, $str;
	cvta.global.u64 	%rd4, %rd3;
	{ // callseq 0, 0
	.param .b64 param0;
	st.param.b64 	[param0], %rd4;
	.param .b64 param1;
	st.param.b64 	[param1], %rd1;
	.param .b32 retval0;
	call.uni (retval0), 
	vprintf, 
	(
	param0, 
	param1
	);
	ld.param.b32 	%r9, [retval0];
	} // callseq 0
	ret;

}


// ===== COMPILED SASS (sm_100) =====

	.target	sm_100

	.elftype	@"ET_EXEC"


//--------------------- .note.nv.tkinfo           --------------------------
	.section	.note.nv.tkinfo,"",@"SHT_NOTE"
	.sectionflags	@"SHF_NOTE_NV_TKINFO"
	.tkinfo
        /*0018*/ 	.word	0x00000002
        /*0030*/ 	.string	""
        /*0030*/ 	.string	"ptxas"
        /*0030*/ 	.string	"Cuda compilation tools, release 13.0, V13.0.88"
        /*0030*/ 	.string	"Build cuda_13.0.r13.0/compiler.36424714_0"
        /*0030*/ 	.string	"-arch sm_100 -m 64 "



//--------------------- .note.nv.cuinfo           --------------------------
	.section	.note.nv.cuinfo,"",@"SHT_NOTE"
	.sectionflags	@"SHF_NOTE_NV_CUINFO"
        /*0018*/ 	.short	0x0002
        /*001a*/ 	.short	0x0064
        /*001c*/ 	.short	0x0082
	.zero		2


//--------------------- .nv.info                  --------------------------
	.section	.nv.info,"",@"SHT_CUDA_INFO"
	.align	4


	//----- nvinfo : EIATTR_REGCOUNT
	.align		4
        /*0000*/ 	.byte	0x04, 0x2f
        /*0002*/ 	.short	(.L_2 - .L_1)
	.align		4
.L_1:
        /*0004*/ 	.word	index@(_Z15my_first_kernelv)
        /*0008*/ 	.word	0x00000018


	//----- nvinfo : EIATTR_FRAME_SIZE
	.align		4
.L_2:
        /*000c*/ 	.byte	0x04, 0x11
        /*000e*/ 	.short	(.L_4 - .L_3)
	.align		4
.L_3:
        /*0010*/ 	.word	index@(_Z15my_first_kernelv)
        /*0014*/ 	.word	0x00000008


	//----- nvinfo : EIATTR_MIN_STACK_SIZE
	.align		4
.L_4:
        /*0018*/ 	.byte	0x04, 0x12
        /*001a*/ 	.short	(.L_6 - .L_5)
	.align		4
.L_5:
        /*001c*/ 	.word	index@(_Z15my_first_kernelv)
        /*0020*/ 	.word	0x00000008
.L_6:


//--------------------- .nv.compat                --------------------------
	.section	.nv.compat,"",@"SHT_CUDA_COMPAT_INFO"
	.align	4
        /*0000*/ 	.byte	0x02, 0x09, 0x00, 0x00, 0x02, 0x02, 0x01, 0x00, 0x02, 0x05, 0x05, 0x00, 0x03, 0x07, 0x01, 0x01
        /*0010*/ 	.byte	0x02, 0x03, 0x00, 0x00, 0x02, 0x06, 0x01, 0x00, 0x04, 0x0b, 0x08, 0x00, 0x09, 0x00, 0x00, 0x00
        /*0020*/ 	.byte	0x00, 0x00, 0x00, 0x00


//--------------------- .nv.info._Z15my_first_kernelv --------------------------
	.section	.nv.info._Z15my_first_kernelv,"",@"SHT_CUDA_INFO"
	.sectionflags	@""
	.align	4


	//----- nvinfo : EIATTR_CUDA_API_VERSION
	.align		4
        /*0000*/ 	.byte	0x04, 0x37
        /*0002*/ 	.short	(.L_8 - .L_7)
.L_7:
        /*0004*/ 	.word	0x00000082


	//----- nvinfo : EIATTR_SPARSE_MMA_MASK
	.align		4
.L_8:
        /*0008*/ 	.byte	0x03, 0x50
        /*000a*/ 	.short	0x0000


	//----- nvinfo : EIATTR_MAXREG_COUNT
	.align		4
        /*000c*/ 	.byte	0x03, 0x1b
        /*000e*/ 	.short	0x00ff


	//----- nvinfo : EIATTR_EXTERNS
	.align		4
        /*0010*/ 	.byte	0x04, 0x0f
        /*0012*/ 	.short	(.L_10 - .L_9)


	//   ....[0]....
	.align		4
.L_9:
        /*0014*/ 	.word	index@(vprintf)


	//----- nvinfo : EIATTR_MERCURY_ISA_VERSION
	.align		4
.L_10:
        /*0018*/ 	.byte	0x03, 0x5f
        /*001a*/ 	.short	0x0101


	//----- nvinfo : EIATTR_VRC_CTA_INIT_COUNT
	.align		4
        /*001c*/ 	.byte	0x02, 0x4a
	.zero		1
	.zero		1


	//----- nvinfo : EIATTR_SYSCALL_OFFSETS
	.align		4
        /*0020*/ 	.byte	0x04, 0x46
        /*0022*/ 	.short	(.L_12 - .L_11)


	//   ....[0]....
.L_11:
        /*0024*/ 	.word	0x00000150


	//----- nvinfo : EIATTR_EXIT_INSTR_OFFSETS
	.align		4
.L_12:
        /*0028*/ 	.byte	0x04, 0x1c
        /*002a*/ 	.short	(.L_14 - .L_13)


	//   ....[0]....
.L_13:
        /*002c*/ 	.word	0x00000160


	//----- nvinfo : EIATTR_SW_WAR
	.align		4
.L_14:
        /*0030*/ 	.byte	0x04, 0x36
        /*0032*/ 	.short	(.L_16 - .L_15)
.L_15:
        /*0034*/ 	.word	0x00000008
.L_16:


//--------------------- .nv.callgraph             --------------------------
	.section	.nv.callgraph,"",@"SHT_CUDA_CALLGRAPH"
	.align	4
	.sectionentsize	8
	.align		4
        /*0000*/ 	.word	0x00000000
	.align		4
        /*0004*/ 	.word	0xffffffff
	.align		4
        /*0008*/ 	.word	index@(_Z15my_first_kernelv)
	.align		4
        /*000c*/ 	.word	index@(vprintf)
	.align		4
        /*0010*/ 	.word	0x00000000
	.align		4
        /*0014*/ 	.word	0xfffffffe
	.align		4
        /*0018*/ 	.word	0x00000000
	.align		4
        /*001c*/ 	.word	0xfffffffd
	.align		4
        /*0020*/ 	.word	0x00000000
	.align		4
        /*0024*/ 	.word	0xfffffffc


//--------------------- .nv.constant4             --------------------------
	.section	.nv.constant4,"a",@progbits
	.align	8
	.align		8
.nv.constant4:
        /*0000*/ 	.dword	vprintf
	.align		8
        /*0008*/ 	.dword	$str


//--------------------- .text._Z15my_first_kernelv --------------------------
	.section	.text._Z15my_first_kernelv,"ax",@progbits
	.align	128
        .global         _Z15my_first_kernelv
        .type           _Z15my_first_kernelv,@function
        .size           _Z15my_first_kernelv,(.L_x_2 - _Z15my_first_kernelv)
        .other          _Z15my_first_kernelv,@"STO_CUDA_ENTRY STV_DEFAULT"
_Z15my_first_kernelv:
.text._Z15my_first_kernelv:
[----:B------:R-:W0:Y:S01]  /*0000*/  LDC R1, c[0x0][0x37c] ;  /* 0x0000df00ff017b82 */ /* 0x000e220000000800 */
[----:B------:R-:W1:Y:S01]  /*0010*/  S2R R3, SR_TID.X ;  /* 0x0000000000037919 */ /* 0x000e620000002100 */
[----:B------:R-:W2:Y:S06]  /*0020*/  LDCU UR5, c[0x0][0x2fc] ;  /* 0x00005f80ff0577ac */ /* 0x000eac0008000800 */
[----:B------:R-:W3:Y:S01]  /*0030*/  S2UR UR6, SR_CTAID.X ;  /* 0x00000000000679c3 */ /* 0x000ee20000002500 */
[----:B0-----:R-:W-:Y:S01]  /*0040*/  VIADD R1, R1, 0xfffffff8 ;  /* 0xfffffff801017836 */ /* 0x001fe20000000000 */
[----:B------:R-:W1:Y:S01]  /*0050*/  S2R R0, SR_TID.Y ;  /* 0x0000000000007919 */ /* 0x000e620000002200 */
[----:B------:R-:W1:Y:S01]  /*0060*/  LDCU UR4, c[0x0][0x360] ;  /* 0x00006c00ff0477ac */ /* 0x000e620008000800 */
[----:B------:R-:W3:Y:S04]  /*0070*/  S2R R2, SR_CTAID.Y ;  /* 0x0000000000027919 */ /* 0x000ee80000002600 */
[----:B------:R-:W3:Y:S01]  /*0080*/  LDC R5, c[0x0][0x370] ;  /* 0x0000dc00ff057b82 */ /* 0x000ee20000000800 */
[----:B-1----:R-:W-:Y:S01]  /*0090*/  IMAD R3, R0, UR4, R3 ;  /* 0x0000000400037c24 */ /* 0x002fe2000f8e0203 */
[----:B------:R-:W-:Y:S01]  /*00a0*/  MOV R0, 0x0 ;  /* 0x0000000000007802 */ /* 0x000fe20000000f00 */
[----:B------:R-:W0:Y:S01]  /*00b0*/  LDCU UR4, c[0x0][0x2f8] ;  /* 0x00005f00ff0477ac */ /* 0x000e220008000800 */
[----:B---3--:R-:W-:-:S04]  /*00c0*/  IMAD R2, R2, R5, UR6 ;  /* 0x0000000602027e24 */ /* 0x008fc8000f8e0205 */
[----:B------:R1:W3:Y:S01]  /*00d0*/  LDC.64 R8, c[0x4][R0] ;  /* 0x0100000000087b82 */ /* 0x0002e20000000a00 */
[----:B------:R-:W4:Y:S01]  /*00e0*/  LDCU.64 UR6, c[0x4][0x8] ;  /* 0x01000100ff0677ac */ /* 0x000f220008000a00 */
[----:B------:R1:W-:Y:S01]  /*00f0*/  STL.64 [R1], R2 ;  /* 0x0000000201007387 */ /* 0x0003e20000100a00 */
[----:B0-----:R-:W-:Y:S01]  /*0100*/  IADD3 R6, P0, PT, R1, UR4, RZ ;  /* 0x0000000401067c10 */ /* 0x001fe2000ff1e0ff */
[----:B----4-:R-:W-:Y:S01]  /*0110*/  IMAD.U32 R4, RZ, RZ, UR6 ;  /* 0x00000006ff047e24 */ /* 0x010fe2000f8e00ff */
[----:B------:R-:W-:Y:S02]  /*0120*/  MOV R5, UR7 ;  /* 0x0000000700057c02 */ /* 0x000fe40008000f00 */
[----:B-12---:R-:W-:-:S09]  /*0130*/  IADD3.X R7, PT, PT, RZ, UR5, RZ, P0, !PT ;  /* 0x00000005ff077c10 */ /* 0x006fd200087fe4ff */
[----:B------:R-:W-:-:S07]  /*0140*/  LEPC R20, `(.L_x_0) ;  /* 0x000000001014794e */ /* 0x000fce0000000000 */
[----:B---3--:R-:W-:Y:S05]  /*0150*/  CALL.ABS.NOINC R8 ;  /* 0x0000000008007343 */ /* 0x008fea0003c00000 */
.L_x_0:
[----:B------:R-:W-:Y:S05]  /*0160*/  EXIT ;  /* 0x000000000000794d */ /* 0x000fea0003800000 */
.L_x_1:
[----:B------:R-:W-:-:S00]  /*0170*/  BRA `(.L_x_1) ;  /* 0xfffffffc00fc7947 */ /* 0x000fc0000383ffff */
[----:B------:R-:W-:-:S00]  /*0180*/  NOP ;  /* 0x0000000000007918 */ /* 0x000fc00000000000 */
[----:B------:R-:W-:-:S00]  /*0190*/  NOP ;  /* 0x0000000000007918 */ /* 0x000fc00000000000 */
[----:B------:R-:W-:-:S00]  /*01a0*/  NOP ;  /* 0x0000000000007918 */ /* 0x000fc00000000000 */
[----:B------:R-:W-:-:S00]  /*01b0*/  NOP ;  /* 0x0000000000007918 */ /* 0x000fc00000000000 */
[----:B------:R-:W-:-:S00]  /*01c0*/  NOP ;  /* 0x0000000000007918 */ /* 0x000fc00000000000 */
[----:B------:R-:W-:-:S00]  /*01d0*/  NOP ;  /* 0x0000000000007918 */ /* 0x000fc00000000000 */
[----:B------:R-:W-:-:S00]  /*01e0*/  NOP ;  /* 0x0000000000007918 */ /* 0x000fc00000000000 */
[----:B------:R-:W-:-:S00]  /*01f0*/  NOP ;  /* 0x0000000000007918 */ /* 0x000fc00000000000 */
.L_x_2:


//--------------------- .nv.global.init           --------------------------
	.section	.nv.global.init,"aw",@progbits
.nv.global.init:
	.type		$str,@object
	.size		$str,(.L_0 - $str)
$str:
        /*0000*/ 	.byte	0x48, 0x65, 0x6c, 0x6c, 0x6f, 0x20, 0x57, 0x6f, 0x72, 0x6c, 0x64, 0x20, 0x46, 0x72, 0x6f, 0x6d
        /*0010*/ 	.byte	0x20, 0x47, 0x70, 0x75, 0x20, 0x28, 0x25, 0x64, 0x2c, 0x20, 0x25, 0x64, 0x29, 0x0a, 0x00
.L_0:


//--------------------- .nv.shared.reserved.0     --------------------------
	.section	.nv.shared.reserved.0,"aw",@nobits
	.weak		__nv_reservedSMEM_offset_0_alias
	.size		__nv_reservedSMEM_offset_0_alias, 0, 64
	.other		__nv_reservedSMEM_offset_0_alias,@"STO_CUDA_RESERVED_SHARED STV_DEFAULT"
__nv_reservedSMEM_offset_0_alias:
	.zero		0
	.zero		64


//--------------------- .nv.constant0._Z15my_first_kernelv --------------------------
	.section	.nv.constant0._Z15my_first_kernelv,"a",@progbits
	.sectionflags	@""
	.align	4
.nv.constant0._Z15my_first_kernelv:
	.zero		896


//--------------------- SYMBOLS --------------------------

	.type		.nv.reservedSmem.offset0,@object
	.size		.nv.reservedSmem.offset0,0x4
	.type		vprintf,@function
